	.headerflags	@"EF_CUDA_TEXMODE_UNIFIED EF_CUDA_64BIT_ADDRESS EF_CUDA_ACCELERATORS EF_CUDA_SM90 EF_CUDA_VIRTUAL_SM(EF_CUDA_SM90)"
	.elftype	@"ET_EXEC"


//--------------------- .nv.info                  --------------------------
	.section	.nv.info,"",@"SHT_CUDA_INFO"
	.align	4


	//----- nvinfo : EIATTR_REGCOUNT
	.align		4
        /*0000*/ 	.byte	0x04, 0x2f
        /*0002*/ 	.short	(.L_3 - .L_2)
	.align		4
.L_2:
        /*0004*/ 	.word	index@(triton_poi_fused__native_batch_norm_legit_no_training_relu_26)
        /*0008*/ 	.word	0x00000016


	//----- nvinfo : EIATTR_MIN_STACK_SIZE
	.align		4
.L_3:
        /*000c*/ 	.byte	0x04, 0x12
        /*000e*/ 	.short	(.L_5 - .L_4)
	.align		4
.L_4:
        /*0010*/ 	.word	index@(triton_poi_fused__native_batch_norm_legit_no_training_relu_26)
        /*0014*/ 	.word	0x00000000


	//----- nvinfo : EIATTR_FRAME_SIZE
	.align		4
.L_5:
        /*0018*/ 	.byte	0x04, 0x11
        /*001a*/ 	.short	(.L_7 - .L_6)
	.align		4
.L_6:
        /*001c*/ 	.word	index@(triton_poi_fused__native_batch_norm_legit_no_training_relu_26)
        /*0020*/ 	.word	0x00000000


	//----- nvinfo : EIATTR_MIN_STACK_SIZE
	.align		4
.L_7:
        /*0024*/ 	.byte	0x04, 0x12
        /*0026*/ 	.short	(.L_9 - .L_8)
	.align		4
.L_8:
        /*0028*/ 	.word	index@(triton_poi_fused__native_batch_norm_legit_no_training_relu_26)
        /*002c*/ 	.word	0x00000000
.L_9:


//--------------------- .nv.info.triton_poi_fused__native_batch_norm_legit_no_training_relu_26 --------------------------
	.section	.nv.info.triton_poi_fused__native_batch_norm_legit_no_training_relu_26,"",@"SHT_CUDA_INFO"
	.sectionflags	@""
	.align	4


	//----- nvinfo : EIATTR_CUDA_API_VERSION
	.align		4
        /*0000*/ 	.byte	0x04, 0x37
        /*0002*/ 	.short	(.L_11 - .L_10)
.L_10:
        /*0004*/ 	.word	0x0000007c


	//----- nvinfo : EIATTR_KPARAM_INFO
	.align		4
.L_11:
        /*0008*/ 	.byte	0x04, 0x17
        /*000a*/ 	.short	(.L_13 - .L_12)
.L_12:
        /*000c*/ 	.word	0x00000000
        /*0010*/ 	.short	0x0006
        /*0012*/ 	.short	0x0030
        /*0014*/ 	.byte	0x00, 0xf0, 0x11, 0x00


	//----- nvinfo : EIATTR_KPARAM_INFO
	.align		4
.L_13:
        /*0018*/ 	.byte	0x04, 0x17
        /*001a*/ 	.short	(.L_15 - .L_14)
.L_14:
        /*001c*/ 	.word	0x00000000
        /*0020*/ 	.short	0x0005
        /*0022*/ 	.short	0x0028
        /*0024*/ 	.byte	0x00, 0xf4, 0x21, 0x00


	//----- nvinfo : EIATTR_KPARAM_INFO
	.align		4
.L_15:
        /*0028*/ 	.byte	0x04, 0x17
        /*002a*/ 	.short	(.L_17 - .L_16)
.L_16:
        /*002c*/ 	.word	0x00000000
        /*0030*/ 	.short	0x0004
        /*0032*/ 	.short	0x0020
        /*0034*/ 	.byte	0x00, 0xf4, 0x21, 0x00


	//----- nvinfo : EIATTR_KPARAM_INFO
	.align		4
.L_17:
        /*0038*/ 	.byte	0x04, 0x17
        /*003a*/ 	.short	(.L_19 - .L_18)
.L_18:
        /*003c*/ 	.word	0x00000000
        /*0040*/ 	.short	0x0003
        /*0042*/ 	.short	0x0018
        /*0044*/ 	.byte	0x00, 0xf4, 0x21, 0x00


	//----- nvinfo : EIATTR_KPARAM_INFO
	.align		4
.L_19:
        /*0048*/ 	.byte	0x04, 0x17
        /*004a*/ 	.short	(.L_21 - .L_20)
.L_20:
        /*004c*/ 	.word	0x00000000
        /*0050*/ 	.short	0x0002
        /*0052*/ 	.short	0x0010
        /*0054*/ 	.byte	0x00, 0xf4, 0x21, 0x00


	//----- nvinfo : EIATTR_KPARAM_INFO
	.align		4
.L_21:
        /*0058*/ 	.byte	0x04, 0x17
        /*005a*/ 	.short	(.L_23 - .L_22)
.L_22:
        /*005c*/ 	.word	0x00000000
        /*0060*/ 	.short	0x0001
        /*0062*/ 	.short	0x0008
        /*0064*/ 	.byte	0x00, 0xf4, 0x21, 0x00


	//----- nvinfo : EIATTR_KPARAM_INFO
	.align		4
.L_23:
        /*0068*/ 	.byte	0x04, 0x17
        /*006a*/ 	.short	(.L_25 - .L_24)
.L_24:
        /*006c*/ 	.word	0x00000000
        /*0070*/ 	.short	0x0000
        /*0072*/ 	.short	0x0000
        /*0074*/ 	.byte	0x00, 0xf4, 0x21, 0x00


	//----- nvinfo : EIATTR_SPARSE_MMA_MASK
	.align		4
.L_25:
        /*0078*/ 	.byte	0x03, 0x50
        /*007a*/ 	.short	0x0000


	//----- nvinfo : EIATTR_MAXREG_COUNT
	.align		4
        /*007c*/ 	.byte	0x03, 0x1b
        /*007e*/ 	.short	0x00ff


	//----- nvinfo : EIATTR_EXIT_INSTR_OFFSETS
	.align		4
        /*0080*/ 	.byte	0x04, 0x1c
        /*0082*/ 	.short	(.L_27 - .L_26)


	//   ....[0]....
.L_26:
        /*0084*/ 	.word	0x00000420


	//   ....[1]....
        /*0088*/ 	.word	0x00000440


	//----- nvinfo : EIATTR_REQNTID
	.align		4
.L_27:
        /*008c*/ 	.byte	0x04, 0x10
        /*008e*/ 	.short	(.L_29 - .L_28)
.L_28:
        /*0090*/ 	.word	0x00000080
        /*0094*/ 	.word	0x00000001
        /*0098*/ 	.word	0x00000001


	//----- nvinfo : EIATTR_CBANK_PARAM_SIZE
	.align		4
.L_29:
        /*009c*/ 	.byte	0x03, 0x19
        /*009e*/ 	.short	0x0034


	//----- nvinfo : EIATTR_PARAM_CBANK
	.align		4
        /*00a0*/ 	.byte	0x04, 0x0a
        /*00a2*/ 	.short	(.L_31 - .L_30)
	.align		4
.L_30:
        /*00a4*/ 	.word	index@(.nv.constant0.triton_poi_fused__native_batch_norm_legit_no_training_relu_26)
        /*00a8*/ 	.short	0x0210
        /*00aa*/ 	.short	0x0034


	//----- nvinfo : EIATTR_SW_WAR
	.align		4
.L_31:
        /*00ac*/ 	.byte	0x04, 0x36
        /*00ae*/ 	.short	(.L_33 - .L_32)
.L_32:
        /*00b0*/ 	.word	0x00000008
.L_33:


//--------------------- .nv.callgraph             --------------------------
	.section	.nv.callgraph,"",@"SHT_CUDA_CALLGRAPH"
	.align	4
	.sectionentsize	8
	.align		4
        /*0000*/ 	.word	0x00000000
	.align		4
        /*0004*/ 	.word	0xffffffff
	.align		4
        /*0008*/ 	.word	0x00000000
	.align		4
        /*000c*/ 	.word	0xfffffffe
	.align		4
        /*0010*/ 	.word	0x00000000
	.align		4
        /*0014*/ 	.word	0xfffffffd
	.align		4
        /*0018*/ 	.word	0x00000000
	.align		4
        /*001c*/ 	.word	0xfffffffc


//--------------------- .nv.constant4             --------------------------
	.section	.nv.constant4,"a",@progbits
	.align	8
	.align		8
.nv.constant4:
        /*0000*/ 	.dword	_$_str
	.align		8
        /*0008*/ 	.dword	_$_str_$_2


//--------------------- .text.triton_poi_fused__native_batch_norm_legit_no_training_relu_26 --------------------------
	.section	.text.triton_poi_fused__native_batch_norm_legit_no_training_relu_26,"ax",@progbits
	.align	128
        .global         triton_poi_fused__native_batch_norm_legit_no_training_relu_26
        .type           triton_poi_fused__native_batch_norm_legit_no_training_relu_26,@function
        .size           triton_poi_fused__native_batch_norm_legit_no_training_relu_26,(.L_x_1 - triton_poi_fused__native_batch_norm_legit_no_training_relu_26)
        .other          triton_poi_fused__native_batch_norm_legit_no_training_relu_26,@"STO_CUDA_ENTRY STV_DEFAULT"
triton_poi_fused__native_batch_norm_legit_no_training_relu_26:
.text.triton_poi_fused__native_batch_norm_legit_no_training_relu_26:
[----:B------:R-:W0:Y:S01]  /*0000*/  LDC R1, c[0x0][0x28] ;  /* 0x00000a00ff017b82 */ /* 0x000e220000000800 */
[----:B------:R-:W1:Y:S07]  /*0010*/  S2R R0, SR_TID.X ;  /* 0x0000000000007919 */ /* 0x000e6e0000002100 */
[----:B------:R-:W2:Y:S01]  /*0020*/  LDC.64 R8, c[0x0][0x220] ;  /* 0x00008800ff087b82 */ /* 0x000ea20000000a00 */
[----:B------:R-:W-:Y:S01]  /*0030*/  ULDC.64 UR4, c[0x0][0x208] ;  /* 0x0000820000047ab9 */ /* 0x000fe20000000a00 */
[----:B------:R-:W3:Y:S06]  /*0040*/  S2R R5, SR_CTAID.X ;  /* 0x0000000000057919 */ /* 0x000eec0000002500 */
[----:B------:R-:W4:Y:S08]  /*0050*/  LDC.64 R12, c[0x0][0x210] ;  /* 0x00008400ff0c7b82 */ /* 0x000f300000000a00 */
[----:B------:R-:W5:Y:S08]  /*0060*/  LDC.64 R14, c[0x0][0x218] ;  /* 0x00008600ff0e7b82 */ /* 0x000f700000000a00 */
[----:B------:R-:W5:Y:S01]  /*0070*/  LDC.64 R16, c[0x0][0x228] ;  /* 0x00008a00ff107b82 */ /* 0x000f620000000a00 */
[----:B-1----:R-:W-:-:S07]  /*0080*/  SHF.L.U32 R0, R0, 0x1, RZ ;  /* 0x0000000100007819 */ /* 0x002fce00000006ff */
[----:B------:R-:W1:Y:S01]  /*0090*/  LDC.64 R18, c[0x0][0x230] ;  /* 0x00008c00ff127b82 */ /* 0x000e620000000a00 */
[----:B---3--:R-:W-:Y:S02]  /*00a0*/  SHF.R.S32.HI R3, RZ, 0x17, R5 ;  /* 0x00000017ff037819 */ /* 0x008fe40000011405 */
[----:B------:R-:W-:Y:S02]  /*00b0*/  LOP3.LUT R0, R0, 0xfe, RZ, 0xc0, !PT ;  /* 0x000000fe00007812 */ /* 0x000fe400078ec0ff */
[----:B------:R-:W-:Y:S02]  /*00c0*/  SGXT R3, R3, 0x1 ;  /* 0x000000010303781a */ /* 0x000fe40000000200 */
[----:B------:R-:W-:-:S04]  /*00d0*/  LEA R0, R5, R0, 0x8 ;  /* 0x0000000005007211 */ /* 0x000fc800078e40ff */
[----:B------:R-:W-:Y:S02]  /*00e0*/  LEA.HI R3, R3, R0, RZ, 0x7 ;  /* 0x0000000003037211 */ /* 0x000fe400078f38ff */
[----:B------:R-:W-:Y:S02]  /*00f0*/  ISETP.GE.AND P0, PT, R0, 0x800, PT ;  /* 0x000008000000780c */ /* 0x000fe40003f06270 */
[----:B------:R-:W-:-:S04]  /*0100*/  LOP3.LUT R3, R3, 0xffffff80, RZ, 0xc0, !PT ;  /* 0xffffff8003037812 */ /* 0x000fc800078ec0ff */
[----:B------:R-:W-:Y:S02]  /*0110*/  IADD3 R11, R0, -R3, RZ ;  /* 0x80000003000b7210 */ /* 0x000fe40007ffe0ff */
[----:B------:R-:W-:-:S03]  /*0120*/  CS2R R2, SRZ ;  /* 0x0000000000027805 */ /* 0x000fc6000001ff00 */
[----:B--2---:R-:W-:-:S05]  /*0130*/  IMAD.WIDE R8, R11, 0x4, R8 ;  /* 0x000000040b087825 */ /* 0x004fca00078e0208 */
[----:B------:R2:W3:Y:S01]  /*0140*/  @!P0 LDG.E.EL.64 R2, desc[UR4][R8.64] ;  /* 0x0000000408028981 */ /* 0x0004e2000c2e1b00 */
[----:B------:R-:W-:Y:S02]  /*0150*/  CS2R R4, SRZ ;  /* 0x0000000000047805 */ /* 0x000fe4000001ff00 */
[----:B------:R-:W-:Y:S01]  /*0160*/  CS2R R6, SRZ ;  /* 0x0000000000067805 */ /* 0x000fe2000001ff00 */
[----:B----4-:R-:W-:-:S04]  /*0170*/  IMAD.WIDE R12, R0, 0x4, R12 ;  /* 0x00000004000c7825 */ /* 0x010fc800078e020c */
[C---:B-----5:R-:W-:Y:S01]  /*0180*/  IMAD.WIDE R14, R11.reuse, 0x4, R14 ;  /* 0x000000040b0e7825 */ /* 0x060fe200078e020e */
[----:B------:R-:W4:Y:S01]  /*0190*/  @!P0 LDG.E.64 R4, desc[UR4][R12.64] ;  /* 0x000000040c048981 */ /* 0x000f22000c1e1b00 */
[----:B--2---:R-:W-:Y:S02]  /*01a0*/  CS2R R8, SRZ ;  /* 0x0000000000087805 */ /* 0x004fe4000001ff00 */
[C---:B0-----:R-:W-:Y:S01]  /*01b0*/  IMAD.WIDE R16, R11.reuse, 0x4, R16 ;  /* 0x000000040b107825 */ /* 0x041fe200078e0210 */
[----:B------:R0:W4:Y:S03]  /*01c0*/  @!P0 LDG.E.EL.64 R6, desc[UR4][R14.64] ;  /* 0x000000040e068981 */ /* 0x000126000c2e1b00 */
[----:B-1----:R-:W-:Y:S01]  /*01d0*/  IMAD.WIDE R18, R11, 0x4, R18 ;  /* 0x000000040b127825 */ /* 0x002fe200078e0212 */
[----:B------:R-:W-:-:S04]  /*01e0*/  CS2R R10, SRZ ;  /* 0x00000000000a7805 */ /* 0x000fc8000001ff00 */
[----:B------:R-:W2:Y:S04]  /*01f0*/  @!P0 LDG.E.EL.64 R8, desc[UR4][R18.64] ;  /* 0x0000000412088981 */ /* 0x000ea8000c2e1b00 */
[----:B------:R-:W2:Y:S01]  /*0200*/  @!P0 LDG.E.EL.64 R10, desc[UR4][R16.64] ;  /* 0x00000004100a8981 */ /* 0x000ea2000c2e1b00 */
[----:B0-----:R-:W-:Y:S01]  /*0210*/  HFMA2.MMA R14, -RZ, RZ, 1.625, 0 ;  /* 0x3e800000ff0e7435 */ /* 0x001fe200000001ff */
[----:B---3--:R-:W-:Y:S01]  /*0220*/  FADD R2, R2, 9.9999997473787516356e-06 ;  /* 0x3727c5ac02027421 */ /* 0x008fe20000000000 */
[----:B------:R-:W-:-:S03]  /*0230*/  FADD R3, R3, 9.9999997473787516356e-06 ;  /* 0x3727c5ac03037421 */ /* 0x000fc60000000000 */
[----:B------:R-:W0:Y:S08]  /*0240*/  MUFU.SQRT R12, R2 ;  /* 0x00000002000c7308 */ /* 0x000e300000002000 */
[----:B------:R1:W3:Y:S01]  /*0250*/  MUFU.SQRT R13, R3 ;  /* 0x00000003000d7308 */ /* 0x0002e20000002000 */
[C---:B0-----:R-:W-:Y:S02]  /*0260*/  FSETP.GT.AND P1, PT, R12.reuse, 8.50705917302346158658e+37, PT ;  /* 0x7e8000000c00780b */ /* 0x041fe40003f24000 */
[----:B------:R-:W-:Y:S01]  /*0270*/  FSETP.GEU.AND P3, PT, R12, 1.175494350822287508e-38, PT ;  /* 0x008000000c00780b */ /* 0x000fe20003f6e000 */
[----:B-1----:R-:W0:Y:S01]  /*0280*/  LDC.64 R2, c[0x0][0x238] ;  /* 0x00008e00ff027b82 */ /* 0x002e220000000a00 */
[----:B---3--:R-:W-:-:S02]  /*0290*/  FSETP.GT.AND P2, PT, R13, 8.50705917302346158658e+37, PT ;  /* 0x7e8000000d00780b */ /* 0x008fc40003f44000 */
[----:B------:R-:W-:-:S07]  /*02a0*/  FSETP.GEU.AND P4, PT, R13, 1.175494350822287508e-38, PT ;  /* 0x008000000d00780b */ /* 0x000fce0003f8e000 */
[----:B------:R-:W-:-:S04]  /*02b0*/  @P1 FMUL R12, R12, 0.25 ;  /* 0x3e8000000c0c1820 */ /* 0x000fc80000400000 */
[----:B------:R-:W-:Y:S01]  /*02c0*/  @!P3 FMUL R12, R12, 16777216 ;  /* 0x4b8000000c0cb820 */ /* 0x000fe20000400000 */
[----:B------:R-:W-:-:S04]  /*02d0*/  @P2 FMUL R13, R13, 0.25 ;  /* 0x3e8000000d0d2820 */ /* 0x000fc80000400000 */
[----:B------:R-:W-:Y:S01]  /*02e0*/  @!P4 FMUL R13, R13, 16777216 ;  /* 0x4b8000000d0dc820 */ /* 0x000fe20000400000 */
[----:B------:R-:W1:Y:S01]  /*02f0*/  MUFU.RCP R12, R12 ;  /* 0x0000000c000c7308 */ /* 0x000e620000001000 */
[----:B------:R-:W-:-:S07]  /*0300*/  FSEL R15, R14, 1, P1 ;  /* 0x3f8000000e0f7808 */ /* 0x000fce0000800000 */
[----:B------:R-:W3:Y:S01]  /*0310*/  MUFU.RCP R13, R13 ;  /* 0x0000000d000d7308 */ /* 0x000ee20000001000 */
[----:B------:R-:W-:Y:S01]  /*0320*/  FSEL R14, R14, 1, P2 ;  /* 0x3f8000000e0e7808 */ /* 0x000fe20001000000 */
[----:B------:R-:W-:-:S04]  /*0330*/  @!P3 FMUL R15, R15, 16777216 ;  /* 0x4b8000000f0fb820 */ /* 0x000fc80000400000 */
[----:B------:R-:W-:Y:S01]  /*0340*/  @!P4 FMUL R14, R14, 16777216 ;  /* 0x4b8000000e0ec820 */ /* 0x000fe20000400000 */
[----:B----4-:R-:W-:Y:S01]  /*0350*/  FADD R5, -R7, R5 ;  /* 0x0000000507057221 */ /* 0x010fe20000000100 */
[----:B------:R-:W-:Y:S01]  /*0360*/  FADD R4, -R6, R4 ;  /* 0x0000000406047221 */ /* 0x000fe20000000100 */
[----:B-1----:R-:W-:Y:S01]  /*0370*/  FMUL R15, R12, R15 ;  /* 0x0000000f0c0f7220 */ /* 0x002fe20000400000 */
[----:B---3--:R-:W-:-:S03]  /*0380*/  FMUL R14, R13, R14 ;  /* 0x0000000e0d0e7220 */ /* 0x008fc60000400000 */
[----:B------:R-:W-:Y:S01]  /*0390*/  FMUL R15, R4, R15 ;  /* 0x0000000f040f7220 */ /* 0x000fe20000400000 */
[----:B------:R-:W-:-:S03]  /*03a0*/  FMUL R14, R5, R14 ;  /* 0x0000000e050e7220 */ /* 0x000fc60000400000 */
[----:B--2---:R-:W-:Y:S01]  /*03b0*/  FFMA R8, R15, R10, R8 ;  /* 0x0000000a0f087223 */ /* 0x004fe20000000008 */
[----:B------:R-:W-:-:S04]  /*03c0*/  FFMA R9, R14, R11, R9 ;  /* 0x0000000b0e097223 */ /* 0x000fc80000000009 */
[----:B------:R-:W-:Y:S02]  /*03d0*/  FSETP.GEU.AND P1, PT, R8, RZ, PT ;  /* 0x000000ff0800720b */ /* 0x000fe40003f2e000 */
[C---:B------:R-:W-:Y:S01]  /*03e0*/  FSETP.GEU.AND P2, PT, R9.reuse, RZ, PT ;  /* 0x000000ff0900720b */ /* 0x040fe20003f4e000 */
[----:B0-----:R-:W-:Y:S01]  /*03f0*/  IMAD.WIDE R2, R0, 0x4, R2 ;  /* 0x0000000400027825 */ /* 0x001fe200078e0202 */
[----:B------:R-:W-:Y:S02]  /*0400*/  FSEL R8, R8, RZ, P1 ;  /* 0x000000ff08087208 */ /* 0x000fe40000800000 */
[----:B------:R-:W-:Y:S01]  /*0410*/  FSEL R9, R9, RZ, P2 ;  /* 0x000000ff09097208 */ /* 0x000fe20001000000 */
[----:B------:R-:W-:Y:S08]  /*0420*/  @P0 EXIT ;  /* 0x000000000000094d */ /* 0x000ff00003800000 */
[----:B------:R-:W-:Y:S01]  /*0430*/  STG.E.64 desc[UR4][R2.64], R8 ;  /* 0x0000000802007986 */ /* 0x000fe2000c101b04 */
[----:B------:R-:W-:Y:S05]  /*0440*/  EXIT ;  /* 0x000000000000794d */ /* 0x000fea0003800000 */
.L_x_0:
[----:B------:R-:W-:-:S00]  /*0450*/  BRA `(.L_x_0) ;  /* 0xfffffffc00fc7947 */ /* 0x000fc0000383ffff */
[----:B------:R-:W-:-:S00]  /*0460*/  NOP ;  /* 0x0000000000007918 */ /* 0x000fc00000000000 */
        /* <DEDUP_REMOVED lines=9> */
.L_x_1:


//--------------------- .nv.global.init           --------------------------
	.section	.nv.global.init,"aw",@progbits
.nv.global.init:
	.type		_$_str,@object
	.size		_$_str,(_$_str_$_2 - _$_str)
_$_str:
        /*0000*/ 	.byte	0x5f, 0x5f, 0x43, 0x55, 0x44, 0x41, 0x5f, 0x46, 0x54, 0x5a, 0x00
	.type		_$_str_$_2,@object
	.size		_$_str_$_2,(.L_1 - _$_str_$_2)
_$_str_$_2:
        /*000b*/ 	.byte	0x5f, 0x5f, 0x43, 0x55, 0x44, 0x41, 0x5f, 0x50, 0x52, 0x45, 0x43, 0x5f, 0x53, 0x51, 0x52, 0x54
        /*001b*/ 	.byte	0x00
.L_1:


//--------------------- .nv.constant0.triton_poi_fused__native_batch_norm_legit_no_training_relu_26 --------------------------
	.section	.nv.constant0.triton_poi_fused__native_batch_norm_legit_no_training_relu_26,"a",@progbits
	.sectionflags	@""
	.align	4
.nv.constant0.triton_poi_fused__native_batch_norm_legit_no_training_relu_26:
	.zero		580
